//
// Generated by NVIDIA NVVM Compiler
//
// Compiler Build ID: CL-36424714
// Cuda compilation tools, release 13.0, V13.0.88
// Based on NVVM 20.0.0
//

.version 9.0
.target sm_100
.address_size 64

	// .globl	matMulTransposeWithScales

.visible .entry matMulTransposeWithScales(
	.param .u64 .ptr .align 1 matMulTransposeWithScales_param_0,
	.param .u64 .ptr .align 1 matMulTransposeWithScales_param_1,
	.param .u64 .ptr .align 1 matMulTransposeWithScales_param_2,
	.param .u64 .ptr .align 1 matMulTransposeWithScales_param_3,
	.param .u32 matMulTransposeWithScales_param_4,
	.param .u32 matMulTransposeWithScales_param_5,
	.param .u32 matMulTransposeWithScales_param_6
)
{
	.reg .pred 	%p<13>;
	.reg .b32 	%r<41>;
	.reg .b32 	%f<98>;
	.reg .b64 	%rd<65>;

	ld.param.u64 	%rd11, [matMulTransposeWithScales_param_0];
	ld.param.u64 	%rd12, [matMulTransposeWithScales_param_1];
	ld.param.u64 	%rd10, [matMulTransposeWithScales_param_2];
	ld.param.u64 	%rd13, [matMulTransposeWithScales_param_3];
	ld.param.u32 	%r18, [matMulTransposeWithScales_param_4];
	ld.param.u32 	%r19, [matMulTransposeWithScales_param_5];
	ld.param.u32 	%r20, [matMulTransposeWithScales_param_6];
	cvta.to.global.u64 	%rd1, %rd12;
	cvta.to.global.u64 	%rd2, %rd13;
	cvta.to.global.u64 	%rd3, %rd11;
	mov.u32 	%r21, %ctaid.x;
	mov.u32 	%r22, %ntid.x;
	mov.u32 	%r23, %tid.x;
	mad.lo.s32 	%r1, %r21, %r22, %r23;
	mov.u32 	%r24, %ctaid.y;
	mov.u32 	%r25, %ntid.y;
	mov.u32 	%r26, %tid.y;
	mad.lo.s32 	%r2, %r24, %r25, %r26;
	setp.ge.s32 	%p1, %r2, %r18;
	setp.ge.s32 	%p2, %r1, %r20;
	or.pred  	%p3, %p1, %p2;
	@%p3 bra 	$L__BB0_14;
	setp.lt.s32 	%p4, %r19, 1;
	mov.f32 	%f97, 0f00000000;
	@%p4 bra 	$L__BB0_13;
	mul.lo.s32 	%r3, %r19, %r2;
	and.b32  	%r4, %r19, 7;
	setp.lt.u32 	%p5, %r19, 8;
	mov.f32 	%f97, 0f00000000;
	mov.b32 	%r39, 0;
	@%p5 bra 	$L__BB0_5;
	and.b32  	%r39, %r19, 2147483640;
	neg.s32 	%r37, %r39;
	shl.b32 	%r7, %r20, 3;
	mul.wide.u32 	%rd14, %r3, 4;
	add.s64 	%rd15, %rd14, %rd3;
	add.s64 	%rd64, %rd15, 16;
	add.s64 	%rd63, %rd2, 16;
	mov.f32 	%f97, 0f00000000;
	mul.wide.s32 	%rd18, %r20, 4;
	mov.u32 	%r36, %r1;
$L__BB0_4:
	.pragma "nounroll";
	ld.global.f32 	%f17, [%rd64+-16];
	ld.global.f32 	%f18, [%rd63+-16];
	mul.f32 	%f19, %f17, %f18;
	mul.wide.s32 	%rd16, %r36, 4;
	add.s64 	%rd17, %rd1, %rd16;
	ld.global.f32 	%f20, [%rd17];
	fma.rn.f32 	%f21, %f19, %f20, %f97;
	ld.global.f32 	%f22, [%rd64+-12];
	ld.global.f32 	%f23, [%rd63+-12];
	mul.f32 	%f24, %f22, %f23;
	add.s64 	%rd19, %rd17, %rd18;
	ld.global.f32 	%f25, [%rd19];
	fma.rn.f32 	%f26, %f24, %f25, %f21;
	ld.global.f32 	%f27, [%rd64+-8];
	ld.global.f32 	%f28, [%rd63+-8];
	mul.f32 	%f29, %f27, %f28;
	add.s64 	%rd20, %rd19, %rd18;
	ld.global.f32 	%f30, [%rd20];
	fma.rn.f32 	%f31, %f29, %f30, %f26;
	ld.global.f32 	%f32, [%rd64+-4];
	ld.global.f32 	%f33, [%rd63+-4];
	mul.f32 	%f34, %f32, %f33;
	add.s64 	%rd21, %rd20, %rd18;
	ld.global.f32 	%f35, [%rd21];
	fma.rn.f32 	%f36, %f34, %f35, %f31;
	ld.global.f32 	%f37, [%rd64];
	ld.global.f32 	%f38, [%rd63];
	mul.f32 	%f39, %f37, %f38;
	add.s64 	%rd22, %rd21, %rd18;
	ld.global.f32 	%f40, [%rd22];
	fma.rn.f32 	%f41, %f39, %f40, %f36;
	ld.global.f32 	%f42, [%rd64+4];
	ld.global.f32 	%f43, [%rd63+4];
	mul.f32 	%f44, %f42, %f43;
	add.s64 	%rd23, %rd22, %rd18;
	ld.global.f32 	%f45, [%rd23];
	fma.rn.f32 	%f46, %f44, %f45, %f41;
	ld.global.f32 	%f47, [%rd64+8];
	ld.global.f32 	%f48, [%rd63+8];
	mul.f32 	%f49, %f47, %f48;
	add.s64 	%rd24, %rd23, %rd18;
	ld.global.f32 	%f50, [%rd24];
	fma.rn.f32 	%f51, %f49, %f50, %f46;
	ld.global.f32 	%f52, [%rd64+12];
	ld.global.f32 	%f53, [%rd63+12];
	mul.f32 	%f54, %f52, %f53;
	add.s64 	%rd25, %rd24, %rd18;
	ld.global.f32 	%f55, [%rd25];
	fma.rn.f32 	%f97, %f54, %f55, %f51;
	add.s32 	%r37, %r37, 8;
	add.s32 	%r36, %r36, %r7;
	add.s64 	%rd64, %rd64, 32;
	add.s64 	%rd63, %rd63, 32;
	setp.ne.s32 	%p6, %r37, 0;
	@%p6 bra 	$L__BB0_4;
$L__BB0_5:
	setp.eq.s32 	%p7, %r4, 0;
	@%p7 bra 	$L__BB0_13;
	and.b32  	%r13, %r19, 3;
	setp.lt.u32 	%p8, %r4, 4;
	@%p8 bra 	$L__BB0_8;
	add.s32 	%r28, %r39, %r3;
	mul.wide.u32 	%rd26, %r28, 4;
	add.s64 	%rd27, %rd3, %rd26;
	ld.global.f32 	%f57, [%rd27];
	cvt.u64.u32 	%rd28, %r39;
	mul.wide.u32 	%rd29, %r39, 4;
	add.s64 	%rd30, %rd2, %rd29;
	ld.global.f32 	%f58, [%rd30];
	mul.f32 	%f59, %f57, %f58;
	mad.lo.s32 	%r29, %r39, %r20, %r1;
	mul.wide.s32 	%rd31, %r29, 4;
	add.s64 	%rd32, %rd1, %rd31;
	ld.global.f32 	%f60, [%rd32];
	fma.rn.f32 	%f61, %f59, %f60, %f97;
	cvt.u64.u32 	%rd33, %r3;
	add.s64 	%rd34, %rd28, %rd33;
	shl.b64 	%rd35, %rd34, 2;
	add.s64 	%rd36, %rd3, %rd35;
	ld.global.f32 	%f62, [%rd36+4];
	ld.global.f32 	%f63, [%rd30+4];
	mul.f32 	%f64, %f62, %f63;
	mul.wide.s32 	%rd37, %r20, 4;
	add.s64 	%rd38, %rd32, %rd37;
	ld.global.f32 	%f65, [%rd38];
	fma.rn.f32 	%f66, %f64, %f65, %f61;
	ld.global.f32 	%f67, [%rd36+8];
	ld.global.f32 	%f68, [%rd30+8];
	mul.f32 	%f69, %f67, %f68;
	add.s64 	%rd39, %rd38, %rd37;
	ld.global.f32 	%f70, [%rd39];
	fma.rn.f32 	%f71, %f69, %f70, %f66;
	ld.global.f32 	%f72, [%rd36+12];
	ld.global.f32 	%f73, [%rd30+12];
	mul.f32 	%f74, %f72, %f73;
	add.s64 	%rd40, %rd39, %rd37;
	ld.global.f32 	%f75, [%rd40];
	fma.rn.f32 	%f97, %f74, %f75, %f71;
	add.s32 	%r39, %r39, 4;
$L__BB0_8:
	setp.eq.s32 	%p9, %r13, 0;
	@%p9 bra 	$L__BB0_13;
	setp.eq.s32 	%p10, %r13, 1;
	@%p10 bra 	$L__BB0_11;
	add.s32 	%r30, %r39, %r3;
	mul.wide.u32 	%rd41, %r30, 4;
	add.s64 	%rd42, %rd3, %rd41;
	ld.global.f32 	%f77, [%rd42];
	cvt.u64.u32 	%rd43, %r39;
	mul.wide.u32 	%rd44, %r39, 4;
	add.s64 	%rd45, %rd2, %rd44;
	ld.global.f32 	%f78, [%rd45];
	mul.f32 	%f79, %f77, %f78;
	mad.lo.s32 	%r31, %r39, %r20, %r1;
	mul.wide.s32 	%rd46, %r31, 4;
	add.s64 	%rd47, %rd1, %rd46;
	ld.global.f32 	%f80, [%rd47];
	fma.rn.f32 	%f81, %f79, %f80, %f97;
	cvt.u64.u32 	%rd48, %r3;
	add.s64 	%rd49, %rd43, %rd48;
	shl.b64 	%rd50, %rd49, 2;
	add.s64 	%rd51, %rd3, %rd50;
	ld.global.f32 	%f82, [%rd51+4];
	ld.global.f32 	%f83, [%rd45+4];
	mul.f32 	%f84, %f82, %f83;
	mul.wide.s32 	%rd52, %r20, 4;
	add.s64 	%rd53, %rd47, %rd52;
	ld.global.f32 	%f85, [%rd53];
	fma.rn.f32 	%f97, %f84, %f85, %f81;
	add.s32 	%r39, %r39, 2;
$L__BB0_11:
	and.b32  	%r32, %r19, 1;
	setp.eq.b32 	%p11, %r32, 1;
	not.pred 	%p12, %p11;
	@%p12 bra 	$L__BB0_13;
	add.s32 	%r33, %r39, %r3;
	mul.wide.u32 	%rd54, %r33, 4;
	add.s64 	%rd55, %rd3, %rd54;
	ld.global.f32 	%f86, [%rd55];
	mul.wide.u32 	%rd56, %r39, 4;
	add.s64 	%rd57, %rd2, %rd56;
	ld.global.f32 	%f87, [%rd57];
	mul.f32 	%f88, %f86, %f87;
	mad.lo.s32 	%r34, %r39, %r20, %r1;
	mul.wide.s32 	%rd58, %r34, 4;
	add.s64 	%rd59, %rd1, %rd58;
	ld.global.f32 	%f89, [%rd59];
	fma.rn.f32 	%f97, %f88, %f89, %f97;
$L__BB0_13:
	mad.lo.s32 	%r35, %r18, %r1, %r2;
	cvta.to.global.u64 	%rd60, %rd10;
	mul.wide.s32 	%rd61, %r35, 4;
	add.s64 	%rd62, %rd60, %rd61;
	st.global.f32 	[%rd62], %f97;
$L__BB0_14:
	ret;

}


// ===== COMPILED SASS (sm_100) =====

	.target	sm_100

	.elftype	@"ET_EXEC"


//--------------------- .note.nv.tkinfo           --------------------------
	.section	.note.nv.tkinfo,"",@"SHT_NOTE"
	.sectionflags	@"SHF_NOTE_NV_TKINFO"
	.tkinfo
        /*0018*/ 	.word	0x00000002
        /*0030*/ 	.string	""
        /*0030*/ 	.string	"ptxas"
        /*0030*/ 	.string	"Cuda compilation tools, release 13.0, V13.0.88"
        /*0030*/ 	.string	"Build cuda_13.0.r13.0/compiler.36424714_0"
        /*0030*/ 	.string	"-arch sm_100 -m 64 "



//--------------------- .note.nv.cuinfo           --------------------------
	.section	.note.nv.cuinfo,"",@"SHT_NOTE"
	.sectionflags	@"SHF_NOTE_NV_CUINFO"
        /*0018*/ 	.short	0x0002
        /*001a*/ 	.short	0x0064
        /*001c*/ 	.short	0x0082
	.zero		2


//--------------------- .nv.info                  --------------------------
	.section	.nv.info,"",@"SHT_CUDA_INFO"
	.align	4


	//----- nvinfo : EIATTR_REGCOUNT
	.align		4
        /*0000*/ 	.byte	0x04, 0x2f
        /*0002*/ 	.short	(.L_1 - .L_0)
	.align		4
.L_0:
        /*0004*/ 	.word	index@(matMulTransposeWithScales)
        /*0008*/ 	.word	0x00000020


	//----- nvinfo : EIATTR_FRAME_SIZE
	.align		4
.L_1:
        /*000c*/ 	.byte	0x04, 0x11
        /*000e*/ 	.short	(.L_3 - .L_2)
	.align		4
.L_2:
        /*0010*/ 	.word	index@(matMulTransposeWithScales)
        /*0014*/ 	.word	0x00000000


	//----- nvinfo : EIATTR_MIN_STACK_SIZE
	.align		4
.L_3:
        /*0018*/ 	.byte	0x04, 0x12
        /*001a*/ 	.short	(.L_5 - .L_4)
	.align		4
.L_4:
        /*001c*/ 	.word	index@(matMulTransposeWithScales)
        /*0020*/ 	.word	0x00000000
.L_5:


//--------------------- .nv.compat                --------------------------
	.section	.nv.compat,"",@"SHT_CUDA_COMPAT_INFO"
	.align	4
        /*0000*/ 	.byte	0x02, 0x09, 0x00, 0x00, 0x02, 0x02, 0x01, 0x00, 0x02, 0x05, 0x05, 0x00, 0x03, 0x07, 0x01, 0x01
        /*0010*/ 	.byte	0x02, 0x03, 0x00, 0x00, 0x02, 0x06, 0x01, 0x00, 0x04, 0x0b, 0x08, 0x00, 0x09, 0x00, 0x00, 0x00
        /*0020*/ 	.byte	0x00, 0x00, 0x00, 0x00


//--------------------- .nv.info.matMulTransposeWithScales --------------------------
	.section	.nv.info.matMulTransposeWithScales,"",@"SHT_CUDA_INFO"
	.sectionflags	@""
	.align	4


	//----- nvinfo : EIATTR_CUDA_API_VERSION
	.align		4
        /*0000*/ 	.byte	0x04, 0x37
        /*0002*/ 	.short	(.L_7 - .L_6)
.L_6:
        /*0004*/ 	.word	0x00000082


	//----- nvinfo : EIATTR_KPARAM_INFO
	.align		4
.L_7:
        /*0008*/ 	.byte	0x04, 0x17
        /*000a*/ 	.short	(.L_9 - .L_8)
.L_8:
        /*000c*/ 	.word	0x00000000
        /*0010*/ 	.short	0x0006
        /*0012*/ 	.short	0x0028
        /*0014*/ 	.byte	0x00, 0xf0, 0x11, 0x00


	//----- nvinfo : EIATTR_KPARAM_INFO
	.align		4
.L_9:
        /*0018*/ 	.byte	0x04, 0x17
        /*001a*/ 	.short	(.L_11 - .L_10)
.L_10:
        /*001c*/ 	.word	0x00000000
        /*0020*/ 	.short	0x0005
        /*0022*/ 	.short	0x0024
        /*0024*/ 	.byte	0x00, 0xf0, 0x11, 0x00


	//----- nvinfo : EIATTR_KPARAM_INFO
	.align		4
.L_11:
        /*0028*/ 	.byte	0x04, 0x17
        /*002a*/ 	.short	(.L_13 - .L_12)
.L_12:
        /*002c*/ 	.word	0x00000000
        /*0030*/ 	.short	0x0004
        /*0032*/ 	.short	0x0020
        /*0034*/ 	.byte	0x00, 0xf0, 0x11, 0x00


	//----- nvinfo : EIATTR_KPARAM_INFO
	.align		4
.L_13:
        /*0038*/ 	.byte	0x04, 0x17
        /*003a*/ 	.short	(.L_15 - .L_14)
.L_14:
        /*003c*/ 	.word	0x00000000
        /*0040*/ 	.short	0x0003
        /*0042*/ 	.short	0x0018
        /*0044*/ 	.byte	0x00, 0xf5, 0x21, 0x00


	//----- nvinfo : EIATTR_KPARAM_INFO
	.align		4
.L_15:
        /*0048*/ 	.byte	0x04, 0x17
        /*004a*/ 	.short	(.L_17 - .L_16)
.L_16:
        /*004c*/ 	.word	0x00000000
        /*0050*/ 	.short	0x0002
        /*0052*/ 	.short	0x0010
        /*0054*/ 	.byte	0x00, 0xf5, 0x21, 0x00


	//----- nvinfo : EIATTR_KPARAM_INFO
	.align		4
.L_17:
        /*0058*/ 	.byte	0x04, 0x17
        /*005a*/ 	.short	(.L_19 - .L_18)
.L_18:
        /*005c*/ 	.word	0x00000000
        /*0060*/ 	.short	0x0001
        /*0062*/ 	.short	0x0008
        /*0064*/ 	.byte	0x00, 0xf5, 0x21, 0x00


	//----- nvinfo : EIATTR_KPARAM_INFO
	.align		4
.L_19:
        /*0068*/ 	.byte	0x04, 0x17
        /*006a*/ 	.short	(.L_21 - .L_20)
.L_20:
        /*006c*/ 	.word	0x00000000
        /*0070*/ 	.short	0x0000
        /*0072*/ 	.short	0x0000
        /*0074*/ 	.byte	0x00, 0xf5, 0x21, 0x00


	//----- nvinfo : EIATTR_SPARSE_MMA_MASK
	.align		4
.L_21:
        /*0078*/ 	.byte	0x03, 0x50
        /*007a*/ 	.short	0x0000


	//----- nvinfo : EIATTR_MAXREG_COUNT
	.align		4
        /*007c*/ 	.byte	0x03, 0x1b
        /*007e*/ 	.short	0x00ff


	//----- nvinfo : EIATTR_MERCURY_ISA_VERSION
	.align		4
        /*0080*/ 	.byte	0x03, 0x5f
        /*0082*/ 	.short	0x0101


	//----- nvinfo : EIATTR_VRC_CTA_INIT_COUNT
	.align		4
        /*0084*/ 	.byte	0x02, 0x4a
	.zero		1
	.zero		1


	//----- nvinfo : EIATTR_EXIT_INSTR_OFFSETS
	.align		4
        /*0088*/ 	.byte	0x04, 0x1c
        /*008a*/ 	.short	(.L_23 - .L_22)


	//   ....[0]....
.L_22:
        /*008c*/ 	.word	0x000000d0


	//   ....[1]....
        /*0090*/ 	.word	0x00000ba0


	//----- nvinfo : EIATTR_CBANK_PARAM_SIZE
	.align		4
.L_23:
        /*0094*/ 	.byte	0x03, 0x19
        /*0096*/ 	.short	0x002c


	//----- nvinfo : EIATTR_PARAM_CBANK
	.align		4
        /*0098*/ 	.byte	0x04, 0x0a
        /*009a*/ 	.short	(.L_25 - .L_24)
	.align		4
.L_24:
        /*009c*/ 	.word	index@(.nv.constant0.matMulTransposeWithScales)
        /*00a0*/ 	.short	0x0380
        /*00a2*/ 	.short	0x002c


	//----- nvinfo : EIATTR_SW_WAR
	.align		4
.L_25:
        /*00a4*/ 	.byte	0x04, 0x36
        /*00a6*/ 	.short	(.L_27 - .L_26)
.L_26:
        /*00a8*/ 	.word	0x00000008
.L_27:


//--------------------- .nv.callgraph             --------------------------
	.section	.nv.callgraph,"",@"SHT_CUDA_CALLGRAPH"
	.align	4
	.sectionentsize	8
	.align		4
        /*0000*/ 	.word	0x00000000
	.align		4
        /*0004*/ 	.word	0xffffffff
	.align		4
        /*0008*/ 	.word	0x00000000
	.align		4
        /*000c*/ 	.word	0xfffffffe
	.align		4
        /*0010*/ 	.word	0x00000000
	.align		4
        /*0014*/ 	.word	0xfffffffd
	.align		4
        /*0018*/ 	.word	0x00000000
	.align		4
        /*001c*/ 	.word	0xfffffffc


//--------------------- .text.matMulTransposeWithScales --------------------------
	.section	.text.matMulTransposeWithScales,"ax",@progbits
	.align	128
        .global         matMulTransposeWithScales
        .type           matMulTransposeWithScales,@function
        .size           matMulTransposeWithScales,(.L_x_6 - matMulTransposeWithScales)
        .other          matMulTransposeWithScales,@"STO_CUDA_ENTRY STV_DEFAULT"
matMulTransposeWithScales:
.text.matMulTransposeWithScales:
[----:B------:R-:W-:Y:S01]  /*0000*/  LDC R1, c[0x0][0x37c] ;  /* 0x0000df00ff017b82 */ /* 0x000fe20000000800 */
[----:B------:R-:W0:Y:S07]  /*0010*/  S2R R3, SR_TID.X ;  /* 0x0000000000037919 */ /* 0x000e2e0000002100 */
[----:B------:R-:W0:Y:S01]  /*0020*/  S2UR UR4, SR_CTAID.X ;  /* 0x00000000000479c3 */ /* 0x000e220000002500 */
[----:B------:R-:W1:Y:S01]  /*0030*/  LDCU UR12, c[0x0][0x3a0] ;  /* 0x00007400ff0c77ac */ /* 0x000e620008000800 */
[----:B------:R-:W2:Y:S06]  /*0040*/  S2R R2, SR_TID.Y ;  /* 0x0000000000027919 */ /* 0x000eac0000002200 */
[----:B------:R-:W0:Y:S08]  /*0050*/  LDC R0, c[0x0][0x360] ;  /* 0x0000d800ff007b82 */ /* 0x000e300000000800 */
[----:B------:R-:W2:Y:S08]  /*0060*/  S2UR UR5, SR_CTAID.Y ;  /* 0x00000000000579c3 */ /* 0x000eb00000002600 */
[----:B------:R-:W2:Y:S08]  /*0070*/  LDC R11, c[0x0][0x364] ;  /* 0x0000d900ff0b7b82 */ /* 0x000eb00000000800 */
[----:B------:R-:W3:Y:S01]  /*0080*/  LDC R9, c[0x0][0x3a8] ;  /* 0x0000ea00ff097b82 */ /* 0x000ee20000000800 */
[----:B0-----:R-:W-:-:S02]  /*0090*/  IMAD R0, R0, UR4, R3 ;  /* 0x0000000400007c24 */ /* 0x001fc4000f8e0203 */
[----:B--2---:R-:W-:-:S03]  /*00a0*/  IMAD R11, R11, UR5, R2 ;  /* 0x000000050b0b7c24 */ /* 0x004fc6000f8e0202 */
[----:B---3--:R-:W-:-:S04]  /*00b0*/  ISETP.GE.AND P0, PT, R0, R9, PT ;  /* 0x000000090000720c */ /* 0x008fc80003f06270 */
[----:B-1----:R-:W-:-:S13]  /*00c0*/  ISETP.GE.OR P0, PT, R11, UR12, P0 ;  /* 0x0000000c0b007c0c */ /* 0x002fda0008706670 */
[----:B------:R-:W-:Y:S05]  /*00d0*/  @P0 EXIT ;  /* 0x000000000000094d */ /* 0x000fea0003800000 */
[----:B------:R-:W0:Y:S01]  /*00e0*/  LDCU UR6, c[0x0][0x3a4] ;  /* 0x00007480ff0677ac */ /* 0x000e220008000800 */
[----:B------:R-:W-:Y:S01]  /*00f0*/  HFMA2 R12, -RZ, RZ, 0, 0 ;  /* 0x00000000ff0c7431 */ /* 0x000fe200000001ff */
[----:B------:R-:W1:Y:S01]  /*0100*/  LDCU.64 UR10, c[0x0][0x358] ;  /* 0x00006b00ff0a77ac */ /* 0x000e620008000a00 */
[----:B0-----:R-:W-:-:S09]  /*0110*/  UISETP.GE.AND UP0, UPT, UR6, 0x1, UPT ;  /* 0x000000010600788c */ /* 0x001fd2000bf06270 */
[----:B-1----:R-:W-:Y:S05]  /*0120*/  BRA.U !UP0, `(.L_x_0) ;  /* 0x00000009088c7547 */ /* 0x002fea000b800000 */
[----:B------:R-:W-:Y:S02]  /*0130*/  UISETP.GE.U32.AND UP1, UPT, UR6, 0x8, UPT ;  /* 0x000000080600788c */ /* 0x000fe4000bf26070 */
[----:B------:R-:W-:Y:S01]  /*0140*/  IMAD R10, R11, UR6, RZ ;  /* 0x000000060b0a7c24 */ /* 0x000fe2000f8e02ff */
[----:B------:R-:W-:Y:S01]  /*0150*/  ULOP3.LUT UR7, UR6, 0x7, URZ, 0xc0, !UPT ;  /* 0x0000000706077892 */ /* 0x000fe2000f8ec0ff */
[----:B------:R-:W-:-:S03]  /*0160*/  CS2R R12, SRZ ;  /* 0x00000000000c7805 */ /* 0x000fc6000001ff00 */
[----:B------:R-:W-:Y:S02]  /*0170*/  UISETP.NE.AND UP0, UPT, UR7, URZ, UPT ;  /* 0x000000ff0700728c */ /* 0x000fe4000bf05270 */
[----:B------:R-:W-:Y:S09]  /*0180*/  BRA.U !UP1, `(.L_x_1) ;  /* 0x00000005091c7547 */ /* 0x000ff2000b800000 */
[----:B------:R-:W0:Y:S01]  /*0190*/  LDC.64 R2, c[0x0][0x380] ;  /* 0x0000e000ff027b82 */ /* 0x000e220000000a00 */
[----:B------:R-:W1:Y:S01]  /*01a0*/  LDCU.64 UR4, c[0x0][0x398] ;  /* 0x00007300ff0477ac */ /* 0x000e620008000a00 */
[----:B------:R-:W-:Y:S02]  /*01b0*/  MOV R12, RZ ;  /* 0x000000ff000c7202 */ /* 0x000fe40000000f00 */
[----:B------:R-:W-:Y:S01]  /*01c0*/  MOV R8, R0 ;  /* 0x0000000000087202 */ /* 0x000fe20000000f00 */
[----:B------:R-:W-:-:S04]  /*01d0*/  ULOP3.LUT UR8, UR6, 0x7ffffff8, URZ, 0xc0, !UPT ;  /* 0x7ffffff806087892 */ /* 0x000fc8000f8ec0ff */
[----:B------:R-:W-:Y:S02]  /*01e0*/  UIADD3 UR9, UPT, UPT, -UR8, URZ, URZ ;  /* 0x000000ff08097290 */ /* 0x000fe4000fffe1ff */
[----:B------:R-:W-:Y:S01]  /*01f0*/  MOV R13, UR8 ;  /* 0x00000008000d7c02 */ /* 0x000fe20008000f00 */
[----:B-1----:R-:W-:-:S04]  /*0200*/  UIADD3 UR4, UP1, UPT, UR4, 0x10, URZ ;  /* 0x0000001004047890 */ /* 0x002fc8000ff3e0ff */
[----:B------:R-:W-:Y:S01]  /*0210*/  UIADD3.X UR5, UPT, UPT, URZ, UR5, URZ, UP1, !UPT ;  /* 0x00000005ff057290 */ /* 0x000fe20008ffe4ff */
[----:B0-----:R-:W-:-:S03]  /*0220*/  IMAD.WIDE.U32 R2, R10, 0x4, R2 ;  /* 0x000000040a027825 */ /* 0x001fc600078e0002 */
[----:B------:R-:W-:Y:S02]  /*0230*/  IADD3 R4, P0, PT, R2, 0x10, RZ ;  /* 0x0000001002047810 */ /* 0x000fe40007f1e0ff */
[----:B------:R-:W-:Y:S02]  /*0240*/  MOV R2, UR4 ;  /* 0x0000000400027c02 */ /* 0x000fe40008000f00 */
[----:B------:R-:W-:Y:S02]  /*0250*/  IADD3.X R5, PT, PT, RZ, R3, RZ, P0, !PT ;  /* 0x00000003ff057210 */ /* 0x000fe400007fe4ff */
[----:B------:R-:W-:-:S07]  /*0260*/  MOV R3, UR5 ;  /* 0x0000000500037c02 */ /* 0x000fce0008000f00 */
.L_x_2:
[----:B------:R-:W0:Y:S01]  /*0270*/  LDC.64 R14, c[0x0][0x388] ;  /* 0x0000e200ff0e7b82 */ /* 0x000e220000000a00 */
[----:B------:R-:W2:Y:S04]  /*0280*/  LDG.E R20, desc[UR10][R4.64+-0x10] ;  /* 0xfffff00a04147981 */ /* 0x000ea8000c1e1900 */
[----:B------:R-:W2:Y:S04]  /*0290*/  LDG.E R21, desc[UR10][R2.64+-0x10] ;  /* 0xfffff00a02157981 */ /* 0x000ea8000c1e1900 */
[----:B------:R-:W3:Y:S04]  /*02a0*/  LDG.E R26, desc[UR10][R4.64+-0xc] ;  /* 0xfffff40a041a7981 */ /* 0x000ee8000c1e1900 */
[----:B------:R-:W3:Y:S04]  /*02b0*/  LDG.E R27, desc[UR10][R2.64+-0xc] ;  /* 0xfffff40a021b7981 */ /* 0x000ee8000c1e1900 */
[----:B------:R-:W4:Y:S04]  /*02c0*/  LDG.E R17, desc[UR10][R4.64+-0x8] ;  /* 0xfffff80a04117981 */ /* 0x000f28000c1e1900 */
[----:B------:R-:W4:Y:S01]  /*02d0*/  LDG.E R16, desc[UR10][R2.64+-0x8] ;  /* 0xfffff80a02107981 */ /* 0x000f22000c1e1900 */
[----:B0-----:R-:W-:-:S03]  /*02e0*/  IMAD.WIDE R14, R8, 0x4, R14 ;  /* 0x00000004080e7825 */ /* 0x001fc600078e020e */
[----:B------:R-:W5:Y:S04]  /*02f0*/  LDG.E R24, desc[UR10][R4.64+-0x4] ;  /* 0xfffffc0a04187981 */ /* 0x000f68000c1e1900 */
[----:B------:R0:W4:Y:S01]  /*0300*/  LDG.E R28, desc[UR10][R14.64] ;  /* 0x0000000a0e1c7981 */ /* 0x000122000c1e1900 */
[----:B------:R-:W-:-:S03]  /*0310*/  IMAD.WIDE R22, R9, 0x4, R14 ;  /* 0x0000000409167825 */ /* 0x000fc600078e020e */
[----:B------:R-:W5:Y:S01]  /*0320*/  LDG.E R29, desc[UR10][R2.64+0xc] ;  /* 0x00000c0a021d7981 */ /* 0x000f62000c1e1900 */
[----:B------:R-:W-:-:S03]  /*0330*/  IMAD.WIDE R6, R9, 0x4, R22 ;  /* 0x0000000409067825 */ /* 0x000fc600078e0216 */
[----:B------:R-:W5:Y:S04]  /*0340*/  LDG.E R19, desc[UR10][R22.64] ;  /* 0x0000000a16137981 */ /* 0x000f68000c1e1900 */
[----:B------:R1:W5:Y:S04]  /*0350*/  LDG.E R18, desc[UR10][R6.64] ;  /* 0x0000000a06127981 */ /* 0x000368000c1e1900 */
[----:B------:R-:W5:Y:S01]  /*0360*/  LDG.E R23, desc[UR10][R4.64] ;  /* 0x0000000a04177981 */ /* 0x000f62000c1e1900 */
[----:B--2---:R-:W-:Y:S01]  /*0370*/  FMUL R25, R20, R21 ;  /* 0x0000001514197220 */ /* 0x004fe20000400000 */
[----:B------:R-:W-:-:S04]  /*0380*/  IMAD.WIDE R20, R9, 0x4, R6 ;  /* 0x0000000409147825 */ /* 0x000fc800078e0206 */
[----:B0-----:R-:W-:-:S04]  /*0390*/  IMAD.WIDE R14, R9, 0x4, R20 ;  /* 0x00000004090e7825 */ /* 0x001fc800078e0214 */
[----:B---3--:R-:W-:Y:S02]  /*03a0*/  FMUL R27, R26, R27 ;  /* 0x0000001b1a1b7220 */ /* 0x008fe40000400000 */
[----:B------:R-:W2:Y:S01]  /*03b0*/  LDG.E R26, desc[UR10][R2.64] ;  /* 0x0000000a021a7981 */ /* 0x000ea2000c1e1900 */
[----:B-1----:R-:W-:-:S03]  /*03c0*/  IMAD.WIDE R6, R9, 0x4, R14 ;  /* 0x0000000409067825 */ /* 0x002fc600078e020e */
[----:B------:R0:W3:Y:S01]  /*03d0*/  LDG.E R22, desc[UR10][R14.64] ;  /* 0x0000000a0e167981 */ /* 0x0000e2000c1e1900 */
[----:B----4-:R-:W-:-:S03]  /*03e0*/  FFMA R28, R25, R28, R12 ;  /* 0x0000001c191c7223 */ /* 0x010fc6000000000c */
[----:B------:R-:W4:Y:S04]  /*03f0*/  LDG.E R25, desc[UR10][R2.64+-0x4] ;  /* 0xfffffc0a02197981 */ /* 0x000f28000c1e1900 */
[----:B------:R-:W3:Y:S01]  /*0400*/  LDG.E R12, desc[UR10][R20.64] ;  /* 0x0000000a140c7981 */ /* 0x000ee2000c1e1900 */
[----:B-----5:R-:W-:Y:S01]  /*0410*/  FFMA R27, R27, R19, R28 ;  /* 0x000000131b1b7223 */ /* 0x020fe2000000001c */
[----:B------:R-:W-:Y:S02]  /*0420*/  FMUL R28, R17, R16 ;  /* 0x00000010111c7220 */ /* 0x000fe40000400000 */
[----:B------:R-:W5:Y:S01]  /*0430*/  LDG.E R19, desc[UR10][R2.64+0x4] ;  /* 0x0000040a02137981 */ /* 0x000f62000c1e1900 */
[----:B------:R-:W-:-:S04]  /*0440*/  IMAD.WIDE R16, R9, 0x4, R6 ;  /* 0x0000000409107825 */ /* 0x000fc800078e0206 */
[----:B------:R-:W-:Y:S01]  /*0450*/  FFMA R27, R28, R18, R27 ;  /* 0x000000121c1b7223 */ /* 0x000fe2000000001b */
[----:B------:R-:W5:Y:S04]  /*0460*/  LDG.E R6, desc[UR10][R6.64] ;  /* 0x0000000a06067981 */ /* 0x000f68000c1e1900 */
[----:B------:R-:W5:Y:S01]  /*0470*/  LDG.E R20, desc[UR10][R4.64+0x4] ;  /* 0x0000040a04147981 */ /* 0x000f62000c1e1900 */
[----:B0-----:R-:W-:-:S03]  /*0480*/  IMAD.WIDE R14, R9, 0x4, R16 ;  /* 0x00000004090e7825 */ /* 0x001fc600078e0210 */
[----:B------:R-:W5:Y:S04]  /*0490*/  LDG.E R21, desc[UR10][R4.64+0x8] ;  /* 0x0000080a04157981 */ /* 0x000f68000c1e1900 */
[----:B------:R-:W5:Y:S04]  /*04a0*/  LDG.E R18, desc[UR10][R2.64+0x8] ;  /* 0x0000080a02127981 */ /* 0x000f68000c1e1900 */
[----:B------:R-:W5:Y:S04]  /*04b0*/  LDG.E R16, desc[UR10][R16.64] ;  /* 0x0000000a10107981 */ /* 0x000f68000c1e1900 */
[----:B------:R0:W5:Y:S04]  /*04c0*/  LDG.E R28, desc[UR10][R4.64+0xc] ;  /* 0x00000c0a041c7981 */ /* 0x000168000c1e1900 */
[----:B------:R-:W5:Y:S01]  /*04d0*/  LDG.E R14, desc[UR10][R14.64] ;  /* 0x0000000a0e0e7981 */ /* 0x000f62000c1e1900 */
[----:B------:R-:W-:-:S04]  /*04e0*/  UIADD3 UR9, UPT, UPT, UR9, 0x8, URZ ;  /* 0x0000000809097890 */ /* 0x000fc8000fffe0ff */
[----:B------:R-:W-:Y:S01]  /*04f0*/  UISETP.NE.AND UP1, UPT, UR9, URZ, UPT ;  /* 0x000000ff0900728c */ /* 0x000fe2000bf25270 */
[----:B0-----:R-:W-:Y:S02]  /*0500*/  IADD3 R4, P0, PT, R4, 0x20, RZ ;  /* 0x0000002004047810 */ /* 0x001fe40007f1e0ff */
[----:B------:R-:W-:Y:S02]  /*0510*/  IADD3 R2, P1, PT, R2, 0x20, RZ ;  /* 0x0000002002027810 */ /* 0x000fe40007f3e0ff */
[----:B------:R-:W-:Y:S02]  /*0520*/  IADD3.X R5, PT, PT, RZ, R5, RZ, P0, !PT ;  /* 0x00000005ff057210 */ /* 0x000fe400007fe4ff */
[----:B------:R-:W-:Y:S02]  /*0530*/  IADD3.X R3, PT, PT, RZ, R3, RZ, P1, !PT ;  /* 0x00000003ff037210 */ /* 0x000fe40000ffe4ff */
[----:B------:R-:W-:Y:S01]  /*0540*/  LEA R8, R9, R8, 0x3 ;  /* 0x0000000809087211 */ /* 0x000fe200078e18ff */
[----:B--2---:R-:W-:Y:S01]  /*0550*/  FMUL R26, R23, R26 ;  /* 0x0000001a171a7220 */ /* 0x004fe20000400000 */
[----:B----4-:R-:W-:-:S04]  /*0560*/  FMUL R24, R24, R25 ;  /* 0x0000001918187220 */ /* 0x010fc80000400000 */
[----:B---3--:R-:W-:-:S04]  /*0570*/  FFMA R27, R24, R12, R27 ;  /* 0x0000000c181b7223 */ /* 0x008fc8000000001b */
[----:B------:R-:W-:Y:S01]  /*0580*/  FFMA R27, R26, R22, R27 ;  /* 0x000000161a1b7223 */ /* 0x000fe2000000001b */
[----:B-----5:R-:W-:-:S04]  /*0590*/  FMUL R20, R20, R19 ;  /* 0x0000001314147220 */ /* 0x020fc80000400000 */
[----:B------:R-:W-:Y:S01]  /*05a0*/  FFMA R27, R20, R6, R27 ;  /* 0x00000006141b7223 */ /* 0x000fe2000000001b */
[----:B------:R-:W-:-:S04]  /*05b0*/  FMUL R18, R21, R18 ;  /* 0x0000001215127220 */ /* 0x000fc80000400000 */
[----:B------:R-:W-:Y:S01]  /*05c0*/  FFMA R27, R18, R16, R27 ;  /* 0x00000010121b7223 */ /* 0x000fe2000000001b */
[----:B------:R-:W-:-:S04]  /*05d0*/  FMUL R28, R28, R29 ;  /* 0x0000001d1c1c7220 */ /* 0x000fc80000400000 */
[----:B------:R-:W-:Y:S01]  /*05e0*/  FFMA R12, R28, R14, R27 ;  /* 0x0000000e1c0c7223 */ /* 0x000fe2000000001b */
[----:B------:R-:W-:Y:S06]  /*05f0*/  BRA.U UP1, `(.L_x_2) ;  /* 0xfffffffd011c7547 */ /* 0x000fec000b83ffff */
.L_x_1:
[----:B------:R-:W-:Y:S05]  /*0600*/  BRA.U !UP0, `(.L_x_0) ;  /* 0x0000000508547547 */ /* 0x000fea000b800000 */
[----:B------:R-:W-:Y:S02]  /*0610*/  UISETP.GE.U32.AND UP0, UPT, UR7, 0x4, UPT ;  /* 0x000000040700788c */ /* 0x000fe4000bf06070 */
[----:B------:R-:W-:-:S04]  /*0620*/  ULOP3.LUT UR5, UR6, 0x3, URZ, 0xc0, !UPT ;  /* 0x0000000306057892 */ /* 0x000fc8000f8ec0ff */
[----:B------:R-:W-:-:S03]  /*0630*/  UISETP.NE.AND UP1, UPT, UR5, URZ, UPT ;  /* 0x000000ff0500728c */ /* 0x000fc6000bf25270 */
[----:B------:R-:W-:Y:S08]  /*0640*/  BRA.U !UP0, `(.L_x_3) ;  /* 0x0000000108947547 */ /* 0x000ff0000b800000 */
[----:B------:R-:W0:Y:S01]  /*0650*/  LDC.64 R24, c[0x0][0x388] ;  /* 0x0000e200ff187b82 */ /* 0x000e220000000a00 */
[----:B------:R-:W1:Y:S01]  /*0660*/  LDCU.64 UR8, c[0x0][0x380] ;  /* 0x00007000ff0877ac */ /* 0x000e620008000a00 */
[C---:B------:R-:W-:Y:S01]  /*0670*/  IADD3 R3, PT, PT, R10.reuse, R13, RZ ;  /* 0x0000000d0a037210 */ /* 0x040fe20007ffe0ff */
[----:B------:R-:W-:Y:S01]  /*0680*/  IMAD R5, R13, R9, R0 ;  /* 0x000000090d057224 */ /* 0x000fe200078e0200 */
[----:B------:R-:W-:-:S04]  /*0690*/  IADD3 R2, P0, PT, R10, R13, RZ ;  /* 0x0000000d0a027210 */ /* 0x000fc80007f1e0ff */
[----:B------:R-:W2:Y:S08]  /*06a0*/  LDC.64 R16, c[0x0][0x380] ;  /* 0x0000e000ff107b82 */ /* 0x000eb00000000a00 */
[----:B------:R-:W3:Y:S01]  /*06b0*/  LDC.64 R6, c[0x0][0x398] ;  /* 0x0000e600ff067b82 */ /* 0x000ee20000000a00 */
[----:B0-----:R-:W-:-:S04]  /*06c0*/  IMAD.WIDE R24, R5, 0x4, R24 ;  /* 0x0000000405187825 */ /* 0x001fc800078e0218 */
[----:B--2---:R-:W-:Y:S01]  /*06d0*/  IMAD.WIDE.U32 R16, R3, 0x4, R16 ;  /* 0x0000000403107825 */ /* 0x004fe200078e0010 */
[----:B------:R-:W-:Y:S02]  /*06e0*/  IADD3.X R3, PT, PT, RZ, RZ, RZ, P0, !PT ;  /* 0x000000ffff037210 */ /* 0x000fe400007fe4ff */
[C---:B-1----:R-:W-:Y:S01]  /*06f0*/  LEA R4, P0, R2.reuse, UR8, 0x2 ;  /* 0x0000000802047c11 */ /* 0x042fe2000f8010ff */
[----:B------:R-:W-:Y:S01]  /*0700*/  IMAD.WIDE R14, R9, 0x4, R24 ;  /* 0x00000004090e7825 */ /* 0x000fe200078e0218 */
[----:B------:R0:W2:Y:S02]  /*0710*/  LDG.E R20, desc[UR10][R16.64] ;  /* 0x0000000a10147981 */ /* 0x0000a4000c1e1900 */
[----:B------:R-:W-:Y:S01]  /*0720*/  LEA.HI.X R5, R2, UR9, R3, 0x2, P0 ;  /* 0x0000000902057c11 */ /* 0x000fe200080f1403 */
[----:B---3--:R-:W-:Y:S01]  /*0730*/  IMAD.WIDE.U32 R6, R13, 0x4, R6 ;  /* 0x000000040d067825 */ /* 0x008fe200078e0006 */
[----:B------:R-:W3:Y:S04]  /*0740*/  LDG.E R24, desc[UR10][R24.64] ;  /* 0x0000000a18187981 */ /* 0x000ee8000c1e1900 */
[----:B------:R-:W2:Y:S01]  /*0750*/  LDG.E R23, desc[UR10][R6.64] ;  /* 0x0000000a06177981 */ /* 0x000ea2000c1e1900 */
[----:B------:R-:W-:-:S03]  /*0760*/  IMAD.WIDE R2, R9, 0x4, R14 ;  /* 0x0000000409027825 */ /* 0x000fc600078e020e */
[----:B------:R-:W4:Y:S04]  /*0770*/  LDG.E R18, desc[UR10][R6.64+0x4] ;  /* 0x0000040a06127981 */ /* 0x000f28000c1e1900 */
[----:B------:R-:W4:Y:S01]  /*0780*/  LDG.E R21, desc[UR10][R4.64+0x4] ;  /* 0x0000040a04157981 */ /* 0x000f22000c1e1900 */
[----:B0-----:R-:W-:-:S03]  /*0790*/  IMAD.WIDE R16, R9, 0x4, R2 ;  /* 0x0000000409107825 */ /* 0x001fc600078e0202 */
[----:B------:R-:W5:Y:S04]  /*07a0*/  LDG.E R14, desc[UR10][R14.64] ;  /* 0x0000000a0e0e7981 */ /* 0x000f68000c1e1900 */
[----:B------:R-:W5:Y:S04]  /*07b0*/  LDG.E R8, desc[UR10][R6.64+0x8] ;  /* 0x0000080a06087981 */ /* 0x000f68000c1e1900 */
[----:B------:R-:W5:Y:S04]  /*07c0*/  LDG.E R19, desc[UR10][R4.64+0x8] ;  /* 0x0000080a04137981 */ /* 0x000f68000c1e1900 */
[----:B------:R-:W5:Y:S04]  /*07d0*/  LDG.E R22, desc[UR10][R4.64+0xc] ;  /* 0x00000c0a04167981 */ /* 0x000f68000c1e1900 */
[----:B------:R-:W5:Y:S04]  /*07e0*/  LDG.E R27, desc[UR10][R6.64+0xc] ;  /* 0x00000c0a061b7981 */ /* 0x000f68000c1e1900 */
[----:B------:R-:W5:Y:S04]  /*07f0*/  LDG.E R2, desc[UR10][R2.64] ;  /* 0x0000000a02027981 */ /* 0x000f68000c1e1900 */
[----:B------:R-:W5:Y:S01]  /*0800*/  LDG.E R16, desc[UR10][R16.64] ;  /* 0x0000000a10107981 */ /* 0x000f62000c1e1900 */
[----:B------:R-:W-:Y:S01]  /*0810*/  IADD3 R13, PT, PT, R13, 0x4, RZ ;  /* 0x000000040d0d7810 */ /* 0x000fe20007ffe0ff */
[----:B--2---:R-:W-:-:S04]  /*0820*/  FMUL R23, R20, R23 ;  /* 0x0000001714177220 */ /* 0x004fc80000400000 */
[----:B---3--:R-:W-:Y:S01]  /*0830*/  FFMA R23, R23, R24, R12 ;  /* 0x0000001817177223 */ /* 0x008fe2000000000c */
[----:B----4-:R-:W-:-:S04]  /*0840*/  FMUL R18, R21, R18 ;  /* 0x0000001215127220 */ /* 0x010fc80000400000 */
[----:B-----5:R-:W-:Y:S01]  /*0850*/  FFMA R14, R18, R14, R23 ;  /* 0x0000000e120e7223 */ /* 0x020fe20000000017 */
[----:B------:R-:W-:Y:S01]  /*0860*/  FMUL R19, R19, R8 ;  /* 0x0000000813137220 */ /* 0x000fe20000400000 */
[----:B------:R-:W-:-:S03]  /*0870*/  FMUL R27, R22, R27 ;  /* 0x0000001b161b7220 */ /* 0x000fc60000400000 */
[----:B------:R-:W-:-:S04]  /*0880*/  FFMA R14, R19, R2, R14 ;  /* 0x00000002130e7223 */ /* 0x000fc8000000000e */
[----:B------:R-:W-:-:S07]  /*0890*/  FFMA R12, R27, R16, R14 ;  /* 0x000000101b0c7223 */ /* 0x000fce000000000e */
.L_x_3:
[----:B------:R-:W-:Y:S05]  /*08a0*/  BRA.U !UP1, `(.L_x_0) ;  /* 0x0000000109ac7547 */ /* 0x000fea000b800000 */
[----:B------:R-:W-:Y:S02]  /*08b0*/  UISETP.NE.AND UP0, UPT, UR5, 0x1, UPT ;  /* 0x000000010500788c */ /* 0x000fe4000bf05270 */
[----:B------:R-:W-:-:S04]  /*08c0*/  ULOP3.LUT UR4, UR6, 0x1, URZ, 0xc0, !UPT ;  /* 0x0000000106047892 */ /* 0x000fc8000f8ec0ff */
[----:B------:R-:W-:-:S03]  /*08d0*/  UISETP.NE.U32.AND UP1, UPT, UR4, 0x1, UPT ;  /* 0x000000010400788c */ /* 0x000fc6000bf25070 */
[----:B------:R-:W-:Y:S08]  /*08e0*/  BRA.U !UP0, `(.L_x_4) ;  /* 0x0000000108647547 */ /* 0x000ff0000b800000 */
[----:B------:R-:W0:Y:S01]  /*08f0*/  LDC.64 R14, c[0x0][0x380] ;  /* 0x0000e000ff0e7b82 */ /* 0x000e220000000a00 */
[----:B------:R-:W1:Y:S01]  /*0900*/  LDCU.64 UR4, c[0x0][0x380] ;  /* 0x00007000ff0477ac */ /* 0x000e620008000a00 */
[C---:B------:R-:W-:Y:S01]  /*0910*/  IADD3 R3, PT, PT, R10.reuse, R13, RZ ;  /* 0x0000000d0a037210 */ /* 0x040fe20007ffe0ff */
[----:B------:R-:W-:Y:S01]  /*0920*/  IMAD R17, R13, R9, R0 ;  /* 0x000000090d117224 */ /* 0x000fe200078e0200 */
[----:B------:R-:W-:-:S04]  /*0930*/  IADD3 R8, P0, PT, R10, R13, RZ ;  /* 0x0000000d0a087210 */ /* 0x000fc80007f1e0ff */
[----:B------:R-:W2:Y:S01]  /*0940*/  LDC.64 R4, c[0x0][0x398] ;  /* 0x0000e600ff047b82 */ /* 0x000ea20000000a00 */
[----:B------:R-:W-:-:S07]  /*0950*/  IADD3.X R19, PT, PT, RZ, RZ, RZ, P0, !PT ;  /* 0x000000ffff137210 */ /* 0x000fce00007fe4ff */
[----:B------:R-:W3:Y:S01]  /*0960*/  LDC.64 R6, c[0x0][0x388] ;  /* 0x0000e200ff067b82 */ /* 0x000ee20000000a00 */
[----:B-1----:R-:W-:Y:S01]  /*0970*/  LEA R2, P0, R8, UR4, 0x2 ;  /* 0x0000000408027c11 */ /* 0x002fe2000f8010ff */
[----:B0-----:R-:W-:-:S03]  /*0980*/  IMAD.WIDE.U32 R14, R3, 0x4, R14 ;  /* 0x00000004030e7825 */ /* 0x001fc600078e000e */
[----:B------:R-:W-:-:S03]  /*0990*/  LEA.HI.X R3, R8, UR5, R19, 0x2, P0 ;  /* 0x0000000508037c11 */ /* 0x000fc600080f1413 */
[----:B------:R-:W4:Y:S01]  /*09a0*/  LDG.E R14, desc[UR10][R14.64] ;  /* 0x0000000a0e0e7981 */ /* 0x000f22000c1e1900 */
[----:B--2---:R-:W-:-:S03]  /*09b0*/  IMAD.WIDE.U32 R4, R13, 0x4, R4 ;  /* 0x000000040d047825 */ /* 0x004fc600078e0004 */
[----:B------:R-:W2:Y:S04]  /*09c0*/  LDG.E R2, desc[UR10][R2.64+0x4] ;  /* 0x0000040a02027981 */ /* 0x000ea8000c1e1900 */
[----:B------:R-:W4:Y:S01]  /*09d0*/  LDG.E R19, desc[UR10][R4.64] ;  /* 0x0000000a04137981 */ /* 0x000f22000c1e1900 */
[----:B---3--:R-:W-:-:S03]  /*09e0*/  IMAD.WIDE R6, R17, 0x4, R6 ;  /* 0x0000000411067825 */ /* 0x008fc600078e0206 */
[----:B------:R-:W2:Y:S01]  /*09f0*/  LDG.E R21, desc[UR10][R4.64+0x4] ;  /* 0x0000040a04157981 */ /* 0x000ea2000c1e1900 */
[----:B------:R-:W-:-:S03]  /*0a00*/  IMAD.WIDE R16, R9, 0x4, R6 ;  /* 0x0000000409107825 */ /* 0x000fc600078e0206 */
[----:B------:R-:W3:Y:S04]  /*0a10*/  LDG.E R8, desc[UR10][R6.64] ;  /* 0x0000000a06087981 */ /* 0x000ee8000c1e1900 */
[----:B------:R-:W5:Y:S01]  /*0a20*/  LDG.E R16, desc[UR10][R16.64] ;  /* 0x0000000a10107981 */ /* 0x000f62000c1e1900 */
[----:B------:R-:W-:Y:S01]  /*0a30*/  IADD3 R13, PT, PT, R13, 0x2, RZ ;  /* 0x000000020d0d7810 */ /* 0x000fe20007ffe0ff */
[----:B----4-:R-:W-:Y:S01]  /*0a40*/  FMUL R19, R14, R19 ;  /* 0x000000130e137220 */ /* 0x010fe20000400000 */
[----:B--2---:R-:W-:-:S03]  /*0a50*/  FMUL R21, R2, R21 ;  /* 0x0000001502157220 */ /* 0x004fc60000400000 */
[----:B---3--:R-:W-:-:S04]  /*0a60*/  FFMA R8, R19, R8, R12 ;  /* 0x0000000813087223 */ /* 0x008fc8000000000c */
[----:B-----5:R-:W-:-:S07]  /*0a70*/  FFMA R12, R21, R16, R8 ;  /* 0x00000010150c7223 */ /* 0x020fce0000000008 */
.L_x_4:
[----:B------:R-:W-:Y:S05]  /*0a80*/  BRA.U UP1, `(.L_x_0) ;  /* 0x0000000101347547 */ /* 0x000fea000b800000 */
[----:B------:R-:W0:Y:S01]  /*0a90*/  LDC.64 R2, c[0x0][0x380] ;  /* 0x0000e000ff027b82 */ /* 0x000e220000000a00 */
[----:B------:R-:W-:Y:S01]  /*0aa0*/  IADD3 R15, PT, PT, R10, R13, RZ ;  /* 0x0000000d0a0f7210 */ /* 0x000fe20007ffe0ff */
[----:B------:R-:W-:-:S06]  /*0ab0*/  IMAD R9, R13, R9, R0 ;  /* 0x000000090d097224 */ /* 0x000fcc00078e0200 */
[----:B------:R-:W1:Y:S08]  /*0ac0*/  LDC.64 R4, c[0x0][0x398] ;  /* 0x0000e600ff047b82 */ /* 0x000e700000000a00 */
[----:B------:R-:W2:Y:S01]  /*0ad0*/  LDC.64 R6, c[0x0][0x388] ;  /* 0x0000e200ff067b82 */ /* 0x000ea20000000a00 */
[----:B0-----:R-:W-:-:S06]  /*0ae0*/  IMAD.WIDE.U32 R2, R15, 0x4, R2 ;  /* 0x000000040f027825 */ /* 0x001fcc00078e0002 */
[----:B------:R-:W3:Y:S01]  /*0af0*/  LDG.E R2, desc[UR10][R2.64] ;  /* 0x0000000a02027981 */ /* 0x000ee2000c1e1900 */
[----:B-1----:R-:W-:-:S06]  /*0b00*/  IMAD.WIDE.U32 R4, R13, 0x4, R4 ;  /* 0x000000040d047825 */ /* 0x002fcc00078e0004 */
[----:B------:R-:W3:Y:S01]  /*0b10*/  LDG.E R5, desc[UR10][R4.64] ;  /* 0x0000000a04057981 */ /* 0x000ee2000c1e1900 */
[----:B--2---:R-:W-:-:S06]  /*0b20*/  IMAD.WIDE R6, R9, 0x4, R6 ;  /* 0x0000000409067825 */ /* 0x004fcc00078e0206 */
[----:B------:R-:W2:Y:S01]  /*0b30*/  LDG.E R6, desc[UR10][R6.64] ;  /* 0x0000000a06067981 */ /* 0x000ea2000c1e1900 */
[----:B---3--:R-:W-:-:S04]  /*0b40*/  FMUL R9, R2, R5 ;  /* 0x0000000502097220 */ /* 0x008fc80000400000 */
[----:B--2---:R-:W-:-:S07]  /*0b50*/  FFMA R12, R9, R6, R12 ;  /* 0x00000006090c7223 */ /* 0x004fce000000000c */
.L_x_0:
[----:B------:R-:W0:Y:S01]  /*0b60*/  LDC.64 R2, c[0x0][0x390] ;  /* 0x0000e400ff027b82 */ /* 0x000e220000000a00 */
[----:B------:R-:W-:-:S04]  /*0b70*/  IMAD R11, R0, UR12, R11 ;  /* 0x0000000c000b7c24 */ /* 0x000fc8000f8e020b */
[----:B0-----:R-:W-:-:S05]  /*0b80*/  IMAD.WIDE R2, R11, 0x4, R2 ;  /* 0x000000040b027825 */ /* 0x001fca00078e0202 */
[----:B------:R-:W-:Y:S01]  /*0b90*/  STG.E desc[UR10][R2.64], R12 ;  /* 0x0000000c02007986 */ /* 0x000fe2000c10190a */
[----:B------:R-:W-:Y:S05]  /*0ba0*/  EXIT ;  /* 0x000000000000794d */ /* 0x000fea0003800000 */
.L_x_5:
[----:B------:R-:W-:-:S00]  /*0bb0*/  BRA `(.L_x_5) ;  /* 0xfffffffc00fc7947 */ /* 0x000fc0000383ffff */
[----:B------:R-:W-:-:S00]  /*0bc0*/  NOP ;  /* 0x0000000000007918 */ /* 0x000fc00000000000 */
        /* <DEDUP_REMOVED lines=11> */
.L_x_6:


//--------------------- .nv.shared.reserved.0     --------------------------
	.section	.nv.shared.reserved.0,"aw",@nobits
	.weak		__nv_reservedSMEM_offset_0_alias
	.size		__nv_reservedSMEM_offset_0_alias, 0, 64
	.other		__nv_reservedSMEM_offset_0_alias,@"STO_CUDA_RESERVED_SHARED STV_DEFAULT"
__nv_reservedSMEM_offset_0_alias:
	.zero		0
	.zero		64


//--------------------- .nv.constant0.matMulTransposeWithScales --------------------------
	.section	.nv.constant0.matMulTransposeWithScales,"a",@progbits
	.sectionflags	@""
	.align	4
.nv.constant0.matMulTransposeWithScales:
	.zero		940


//--------------------- SYMBOLS --------------------------

	.type		.nv.reservedSmem.offset0,@object
	.size		.nv.reservedSmem.offset0,0x4
